	.headerflags	@"EF_CUDA_TEXMODE_UNIFIED EF_CUDA_64BIT_ADDRESS EF_CUDA_SM89 EF_CUDA_VIRTUAL_SM(EF_CUDA_SM89)"
	.elftype	@"ET_EXEC"


//--------------------- .nv.info                  --------------------------
	.section	.nv.info,"",@"SHT_CUDA_INFO"
	.align	4


	//----- nvinfo : EIATTR_REGCOUNT
	.align		4
        /*0000*/ 	.byte	0x04, 0x2f
        /*0002*/ 	.short	(.L_1 - .L_0)
	.align		4
.L_0:
        /*0004*/ 	.word	index@(triton_poi_fused__unsafe_view_clone_permute_view_0)
        /*0008*/ 	.word	0x00000026


	//----- nvinfo : EIATTR_FRAME_SIZE
	.align		4
.L_1:
        /*000c*/ 	.byte	0x04, 0x11
        /*000e*/ 	.short	(.L_3 - .L_2)
	.align		4
.L_2:
        /*0010*/ 	.word	index@(triton_poi_fused__unsafe_view_clone_permute_view_0)
        /*0014*/ 	.word	0x00000000


	//----- nvinfo : EIATTR_MIN_STACK_SIZE
	.align		4
.L_3:
        /*0018*/ 	.byte	0x04, 0x12
        /*001a*/ 	.short	(.L_5 - .L_4)
	.align		4
.L_4:
        /*001c*/ 	.word	index@(triton_poi_fused__unsafe_view_clone_permute_view_0)
        /*0020*/ 	.word	0x00000000
.L_5:


//--------------------- .nv.info.triton_poi_fused__unsafe_view_clone_permute_view_0 --------------------------
	.section	.nv.info.triton_poi_fused__unsafe_view_clone_permute_view_0,"",@"SHT_CUDA_INFO"
	.sectionflags	@""
	.align	4


	//----- nvinfo : EIATTR_CUDA_API_VERSION
	.align		4
        /*0000*/ 	.byte	0x04, 0x37
        /*0002*/ 	.short	(.L_7 - .L_6)
.L_6:
        /*0004*/ 	.word	0x00000080


	//----- nvinfo : EIATTR_PARAM_CBANK
	.align		4
.L_7:
        /*0008*/ 	.byte	0x04, 0x0a
        /*000a*/ 	.short	(.L_9 - .L_8)
	.align		4
.L_8:
        /*000c*/ 	.word	index@(.nv.constant0.triton_poi_fused__unsafe_view_clone_permute_view_0)
        /*0010*/ 	.short	0x0160
        /*0012*/ 	.short	0x0020


	//----- nvinfo : EIATTR_CBANK_PARAM_SIZE
	.align		4
.L_9:
        /*0014*/ 	.byte	0x03, 0x19
        /*0016*/ 	.short	0x0020


	//----- nvinfo : EIATTR_KPARAM_INFO
	.align		4
        /*0018*/ 	.byte	0x04, 0x17
        /*001a*/ 	.short	(.L_11 - .L_10)
.L_10:
        /*001c*/ 	.word	0x00000000
        /*0020*/ 	.short	0x0003
        /*0022*/ 	.short	0x0018
        /*0024*/ 	.byte	0x00, 0xf4, 0x21, 0x00


	//----- nvinfo : EIATTR_KPARAM_INFO
	.align		4
.L_11:
        /*0028*/ 	.byte	0x04, 0x17
        /*002a*/ 	.short	(.L_13 - .L_12)
.L_12:
        /*002c*/ 	.word	0x00000000
        /*0030*/ 	.short	0x0002
        /*0032*/ 	.short	0x0010
        /*0034*/ 	.byte	0x00, 0xf0, 0x11, 0x00


	//----- nvinfo : EIATTR_KPARAM_INFO
	.align		4
.L_13:
        /*0038*/ 	.byte	0x04, 0x17
        /*003a*/ 	.short	(.L_15 - .L_14)
.L_14:
        /*003c*/ 	.word	0x00000000
        /*0040*/ 	.short	0x0001
        /*0042*/ 	.short	0x0008
        /*0044*/ 	.byte	0x00, 0xf4, 0x21, 0x00


	//----- nvinfo : EIATTR_KPARAM_INFO
	.align		4
.L_15:
        /*0048*/ 	.byte	0x04, 0x17
        /*004a*/ 	.short	(.L_17 - .L_16)
.L_16:
        /*004c*/ 	.word	0x00000000
        /*0050*/ 	.short	0x0000
        /*0052*/ 	.short	0x0000
        /*0054*/ 	.byte	0x00, 0xf4, 0x21, 0x00


	//----- nvinfo : EIATTR_MAXREG_COUNT
	.align		4
.L_17:
        /*0058*/ 	.byte	0x03, 0x1b
        /*005a*/ 	.short	0x00ff


	//----- nvinfo : EIATTR_EXIT_INSTR_OFFSETS
	.align		4
        /*005c*/ 	.byte	0x04, 0x1c
        /*005e*/ 	.short	(.L_19 - .L_18)


	//   ....[0]....
.L_18:
        /*0060*/ 	.word	0x00001500


	//----- nvinfo : EIATTR_REQNTID
	.align		4
.L_19:
        /*0064*/ 	.byte	0x04, 0x10
        /*0066*/ 	.short	(.L_21 - .L_20)
.L_20:
        /*0068*/ 	.word	0x00000080
        /*006c*/ 	.word	0x00000001
        /*0070*/ 	.word	0x00000001
.L_21:


//--------------------- .nv.callgraph             --------------------------
	.section	.nv.callgraph,"",@"SHT_CUDA_CALLGRAPH"
	.align	4
	.sectionentsize	8
	.align		4
        /*0000*/ 	.word	0x00000000
	.align		4
        /*0004*/ 	.word	0xffffffff
	.align		4
        /*0008*/ 	.word	0x00000000
	.align		4
        /*000c*/ 	.word	0xfffffffe
	.align		4
        /*0010*/ 	.word	0x00000000
	.align		4
        /*0014*/ 	.word	0xfffffffd
	.align		4
        /*0018*/ 	.word	0x00000000
	.align		4
        /*001c*/ 	.word	0xfffffffc


//--------------------- .nv.rel.action            --------------------------
	.section	.nv.rel.action,"",@"SHT_CUDA_RELOCINFO"
	.align	8
	.sectionentsize	8
        /*0000*/ 	.byte	0x73, 0x00, 0x00, 0x00, 0x00, 0x00, 0x00, 0x00, 0x00, 0x00, 0x00, 0x11, 0x25, 0x00, 0x05, 0x36


//--------------------- .nv.constant0.triton_poi_fused__unsafe_view_clone_permute_view_0 --------------------------
	.section	.nv.constant0.triton_poi_fused__unsafe_view_clone_permute_view_0,"a",@progbits
	.sectionflags	@""
	.align	4
.nv.constant0.triton_poi_fused__unsafe_view_clone_permute_view_0:
	.zero		384


//--------------------- .text.triton_poi_fused__unsafe_view_clone_permute_view_0 --------------------------
	.section	.text.triton_poi_fused__unsafe_view_clone_permute_view_0,"ax",@progbits
	.sectioninfo	@"SHI_REGISTERS=38"
	.align	128
        .global         triton_poi_fused__unsafe_view_clone_permute_view_0
        .type           triton_poi_fused__unsafe_view_clone_permute_view_0,@function
        .size           triton_poi_fused__unsafe_view_clone_permute_view_0,(.L_x_1 - triton_poi_fused__unsafe_view_clone_permute_view_0)
        .other          triton_poi_fused__unsafe_view_clone_permute_view_0,@"STO_CUDA_ENTRY STV_DEFAULT"
triton_poi_fused__unsafe_view_clone_permute_view_0:
.text.triton_poi_fused__unsafe_view_clone_permute_view_0:
[----:B------:R-:W-:Y:S02]  /*0000*/  IMAD.MOV.U32 R1, RZ, RZ, c[0x0][0x28] ;  /* 0x00000a00ff017624 */ /* 0x000fe400078e00ff */
[----:B------:R-:W0:Y:S01]  /*0010*/  S2R R0, SR_TID.X ;  /* 0x0000000000007919 */ /* 0x000e220000002100 */
[----:B------:R-:W-:-:S03]  /*0020*/  ULDC.64 UR4, c[0x0][0x118] ;  /* 0x0000460000047ab9 */ /* 0x000fc60000000a00 */
[----:B------:R-:W1:Y:S01]  /*0030*/  S2R R3, SR_CTAID.X ;  /* 0x0000000000037919 */ /* 0x000e620000002500 */
[----:B0-----:R-:W-:-:S05]  /*0040*/  IMAD.SHL.U32 R0, R0, 0x4, RZ ;  /* 0x0000000400007824 */ /* 0x001fca00078e00ff */
[----:B------:R-:W-:-:S05]  /*0050*/  LOP3.LUT R2, R0, 0x1fc, RZ, 0xc0, !PT ;  /* 0x000001fc00027812 */ /* 0x000fca00078ec0ff */
[----:B-1----:R-:W-:-:S04]  /*0060*/  IMAD R2, R3, 0x400, R2 ;  /* 0x0000040003027824 */ /* 0x002fc800078e0202 */
[C---:B------:R-:W-:Y:S01]  /*0070*/  IMAD.HI R9, R2.reuse, 0x2aaaaaab, RZ ;  /* 0x2aaaaaab02097827 */ /* 0x040fe200078e02ff */
[C---:B------:R-:W-:Y:S02]  /*0080*/  IADD3 R16, R2.reuse, 0x3, RZ ;  /* 0x0000000302107810 */ /* 0x040fe40007ffe0ff */
[----:B------:R-:W-:Y:S02]  /*0090*/  IADD3 R18, R2, 0x1, RZ ;  /* 0x0000000102127810 */ /* 0x000fe40007ffe0ff */
[----:B------:R-:W-:Y:S01]  /*00a0*/  SHF.R.U32.HI R4, RZ, 0x1f, R9 ;  /* 0x0000001fff047819 */ /* 0x000fe20000011609 */
[----:B------:R-:W-:Y:S01]  /*00b0*/  IMAD.HI R5, R16, 0x2aaaaaab, RZ ;  /* 0x2aaaaaab10057827 */ /* 0x000fe200078e02ff */
[----:B------:R-:W-:Y:S02]  /*00c0*/  IADD3 R8, R2, 0x2, RZ ;  /* 0x0000000202087810 */ /* 0x000fe40007ffe0ff */
[----:B------:R-:W-:Y:S01]  /*00d0*/  LEA.HI.SX32 R13, R9, R4, 0x1f ;  /* 0x00000004090d7211 */ /* 0x000fe200078ffaff */
[----:B------:R-:W-:Y:S01]  /*00e0*/  IMAD.HI R3, R18, 0x2aaaaaab, RZ ;  /* 0x2aaaaaab12037827 */ /* 0x000fe200078e02ff */
[----:B------:R-:W-:-:S02]  /*00f0*/  SHF.R.U32.HI R10, RZ, 0x1, R5 ;  /* 0x00000001ff0a7819 */ /* 0x000fc40000011605 */
[----:B------:R-:W-:Y:S01]  /*0100*/  LEA.HI R9, R9, R4, RZ, 0x19 ;  /* 0x0000000409097211 */ /* 0x000fe200078fc8ff */
[----:B------:R-:W-:Y:S01]  /*0110*/  IMAD.HI R7, R8, 0x2aaaaaab, RZ ;  /* 0x2aaaaaab08077827 */ /* 0x000fe200078e02ff */
[----:B------:R-:W-:Y:S02]  /*0120*/  SHF.R.U32.HI R6, RZ, 0x1, R3 ;  /* 0x00000001ff067819 */ /* 0x000fe40000011603 */
[----:B------:R-:W-:Y:S02]  /*0130*/  LEA.HI R21, R5, R10, RZ, 0x1 ;  /* 0x0000000a05157211 */ /* 0x000fe400078f08ff */
[C---:B------:R-:W-:Y:S02]  /*0140*/  IADD3 R5, R2.reuse, 0x201, RZ ;  /* 0x0000020102057810 */ /* 0x040fe40007ffe0ff */
[C---:B------:R-:W-:Y:S02]  /*0150*/  IADD3 R4, R2.reuse, 0x202, RZ ;  /* 0x0000020202047810 */ /* 0x040fe40007ffe0ff */
[----:B------:R-:W-:-:S02]  /*0160*/  IADD3 R11, R2, 0x203, RZ ;  /* 0x00000203020b7810 */ /* 0x000fc40007ffe0ff */
[----:B------:R-:W-:Y:S01]  /*0170*/  LEA.HI R19, R3, R6, RZ, 0x1 ;  /* 0x0000000603137211 */ /* 0x000fe200078f08ff */
[----:B------:R-:W-:Y:S01]  /*0180*/  IMAD.HI R6, R5, 0x2aaaaaab, RZ ;  /* 0x2aaaaaab05067827 */ /* 0x000fe200078e02ff */
[----:B------:R-:W-:Y:S02]  /*0190*/  IADD3 R3, R2, 0x200, RZ ;  /* 0x0000020002037810 */ /* 0x000fe40007ffe0ff */
[----:B------:R-:W-:Y:S01]  /*01a0*/  SHF.R.U32.HI R14, RZ, 0x1, R7 ;  /* 0x00000001ff0e7819 */ /* 0x000fe20000011607 */
[----:B------:R-:W-:-:S03]  /*01b0*/  IMAD.HI R10, R4, 0x2aaaaaab, RZ ;  /* 0x2aaaaaab040a7827 */ /* 0x000fc600078e02ff */
[----:B------:R-:W-:Y:S01]  /*01c0*/  LEA.HI R23, R7, R14, RZ, 0x1 ;  /* 0x0000000e07177211 */ /* 0x000fe200078f08ff */
[----:B------:R-:W-:Y:S01]  /*01d0*/  IMAD.HI R12, R11, 0x2aaaaaab, RZ ;  /* 0x2aaaaaab0b0c7827 */ /* 0x000fe200078e02ff */
[----:B------:R-:W-:Y:S02]  /*01e0*/  SHF.R.U32.HI R7, RZ, 0x1, R6 ;  /* 0x00000001ff077819 */ /* 0x000fe40000011606 */
[----:B------:R-:W-:Y:S01]  /*01f0*/  SHF.R.U32.HI R15, RZ, 0x1, R10 ;  /* 0x00000001ff0f7819 */ /* 0x000fe2000001160a */
[----:B------:R-:W-:Y:S01]  /*0200*/  IMAD.HI R3, R3, 0x2aaaaaab, RZ ;  /* 0x2aaaaaab03037827 */ /* 0x000fe200078e02ff */
[----:B------:R-:W-:Y:S02]  /*0210*/  SHF.R.U32.HI R17, RZ, 0x1, R12 ;  /* 0x00000001ff117819 */ /* 0x000fe4000001160c */
[----:B------:R-:W-:Y:S01]  /*0220*/  LEA.HI R6, R6, R7, RZ, 0x1 ;  /* 0x0000000706067211 */ /* 0x000fe200078f08ff */
[----:B------:R-:W-:Y:S01]  /*0230*/  IMAD R18, R19, -0xc, R18 ;  /* 0xfffffff413127824 */ /* 0x000fe200078e0212 */
[----:B------:R-:W-:Y:S01]  /*0240*/  SHF.R.U32.HI R14, RZ, 0x1f, R3 ;  /* 0x0000001fff0e7819 */ /* 0x000fe20000011603 */
[----:B------:R-:W-:Y:S01]  /*0250*/  IMAD R8, R23, -0xc, R8 ;  /* 0xfffffff417087824 */ /* 0x000fe200078e0208 */
[----:B------:R-:W-:Y:S01]  /*0260*/  LEA.HI R15, R10, R15, RZ, 0x1 ;  /* 0x0000000f0a0f7211 */ /* 0x000fe200078f08ff */
[----:B------:R-:W-:Y:S01]  /*0270*/  IMAD R5, R6, -0xc, R5 ;  /* 0xfffffff406057824 */ /* 0x000fe200078e0205 */
[----:B------:R-:W-:Y:S01]  /*0280*/  LEA.HI R10, R12, R17, RZ, 0x1 ;  /* 0x000000110c0a7211 */ /* 0x000fe200078f08ff */
[----:B------:R-:W-:Y:S01]  /*0290*/  IMAD R12, R21, -0xc, R16 ;  /* 0xfffffff4150c7824 */ /* 0x000fe200078e0210 */
[----:B------:R-:W-:-:S02]  /*02a0*/  LEA.HI.SX32 R17, R3, R14, 0x1f ;  /* 0x0000000e03117211 */ /* 0x000fc400078ffaff */
[----:B------:R-:W-:Y:S01]  /*02b0*/  SHF.R.S32.HI R16, RZ, 0x1f, R13 ;  /* 0x0000001fff107819 */ /* 0x000fe2000001140d */
[----:B------:R-:W-:Y:S01]  /*02c0*/  IMAD R11, R10, -0xc, R11 ;  /* 0xfffffff40a0b7824 */ /* 0x000fe200078e020b */
[----:B------:R-:W-:Y:S01]  /*02d0*/  LEA.HI R14, R3, R14, RZ, 0x19 ;  /* 0x0000000e030e7211 */ /* 0x000fe200078fc8ff */
[----:B------:R-:W-:Y:S01]  /*02e0*/  IMAD R3, R15, -0xc, R4 ;  /* 0xfffffff40f037824 */ /* 0x000fe200078e0204 */
[----:B------:R-:W-:Y:S02]  /*02f0*/  LOP3.LUT R6, R18, 0xffff, RZ, 0xc0, !PT ;  /* 0x0000ffff12067812 */ /* 0x000fe400078ec0ff */
[----:B------:R-:W-:Y:S02]  /*0300*/  LEA.HI R16, R16, R13, RZ, 0x6 ;  /* 0x0000000d10107211 */ /* 0x000fe400078f30ff */
[----:B------:R-:W-:Y:S02]  /*0310*/  SHF.R.S32.HI R4, RZ, 0x1f, R17 ;  /* 0x0000001fff047819 */ /* 0x000fe40000011411 */
[----:B------:R-:W-:-:S02]  /*0320*/  SHF.R.U32.HI R10, RZ, 0x7, R6 ;  /* 0x00000007ff0a7819 */ /* 0x000fc40000011606 */
[----:B------:R-:W-:Y:S02]  /*0330*/  LOP3.LUT R16, R16, 0xffffffc0, RZ, 0xc0, !PT ;  /* 0xffffffc010107812 */ /* 0x000fe400078ec0ff */
[----:B------:R-:W-:Y:S02]  /*0340*/  LEA.HI R4, R4, R17, RZ, 0x6 ;  /* 0x0000001104047211 */ /* 0x000fe400078f30ff */
[----:B------:R-:W-:Y:S01]  /*0350*/  LOP3.LUT R23, R18, 0xff, RZ, 0xc0, !PT ;  /* 0x000000ff12177812 */ /* 0x000fe200078ec0ff */
[C---:B------:R-:W-:Y:S01]  /*0360*/  IMAD.IADD R7, R13.reuse, 0x1, -R16 ;  /* 0x000000010d077824 */ /* 0x040fe200078e0a10 */
[----:B------:R-:W-:Y:S01]  /*0370*/  LOP3.LUT R10, R10, 0x1, RZ, 0xc0, !PT ;  /* 0x000000010a0a7812 */ /* 0x000fe200078ec0ff */
[--C-:B------:R-:W-:Y:S01]  /*0380*/  IMAD R13, R13, -0xc, R0.reuse ;  /* 0xfffffff40d0d7824 */ /* 0x100fe200078e0200 */
[----:B------:R-:W-:Y:S01]  /*0390*/  LOP3.LUT R6, R4, 0xffffffc0, RZ, 0xc0, !PT ;  /* 0xffffffc004067812 */ /* 0x000fe200078ec0ff */
[----:B------:R-:W-:Y:S01]  /*03a0*/  IMAD R4, R17, -0xc, R0 ;  /* 0xfffffff411047824 */ /* 0x000fe200078e0200 */
[C---:B------:R-:W-:Y:S01]  /*03b0*/  LOP3.LUT R15, R12.reuse, 0xffff, RZ, 0xc0, !PT ;  /* 0x0000ffff0c0f7812 */ /* 0x040fe200078ec0ff */
[----:B------:R-:W-:Y:S01]  /*03c0*/  IMAD.IADD R23, R23, 0x1, R10 ;  /* 0x0000000117177824 */ /* 0x000fe200078e020a */
[----:B------:R-:W-:Y:S01]  /*03d0*/  PRMT R10, R12, 0x8880, RZ ;  /* 0x000088800c0a7816 */ /* 0x000fe200000000ff */
[----:B------:R-:W-:Y:S01]  /*03e0*/  IMAD.IADD R17, R17, 0x1, -R6 ;  /* 0x0000000111117824 */ /* 0x000fe200078e0a06 */
[----:B------:R-:W-:-:S02]  /*03f0*/  SHF.R.U32.HI R15, RZ, 0x7, R15 ;  /* 0x00000007ff0f7819 */ /* 0x000fc4000001160f */
[----:B------:R-:W-:Y:S02]  /*0400*/  PRMT R6, R18, 0x8880, RZ ;  /* 0x0000888012067816 */ /* 0x000fe400000000ff */
[----:B------:R-:W-:Y:S02]  /*0410*/  LOP3.LUT R0, R5, 0x80, RZ, 0xc0, !PT ;  /* 0x0000008005007812 */ /* 0x000fe400078ec0ff */
[----:B------:R-:W-:Y:S02]  /*0420*/  PRMT R25, R7, 0x8880, RZ ;  /* 0x0000888007197816 */ /* 0x000fe400000000ff */
[----:B------:R-:W-:Y:S02]  /*0430*/  PRMT R27, R8, 0x8880, RZ ;  /* 0x00008880081b7816 */ /* 0x000fe400000000ff */
[----:B------:R-:W-:Y:S02]  /*0440*/  LOP3.LUT R16, R12, 0xff, RZ, 0xc0, !PT ;  /* 0x000000ff0c107812 */ /* 0x000fe400078ec0ff */
[----:B------:R-:W-:-:S02]  /*0450*/  PRMT R10, R10, 0x7710, RZ ;  /* 0x000077100a0a7816 */ /* 0x000fc400000000ff */
[----:B------:R-:W-:Y:S02]  /*0460*/  LOP3.LUT R21, R15, 0x1, RZ, 0xc0, !PT ;  /* 0x000000010f157812 */ /* 0x000fe400078ec0ff */
[----:B------:R-:W-:Y:S02]  /*0470*/  PRMT R6, R6, 0x7710, RZ ;  /* 0x0000771006067816 */ /* 0x000fe400000000ff */
[----:B------:R-:W-:Y:S02]  /*0480*/  PRMT R25, R25, 0x7710, RZ ;  /* 0x0000771019197816 */ /* 0x000fe400000000ff */
[----:B------:R-:W-:Y:S02]  /*0490*/  LEA.HI R15, R0, R5, RZ, 0x19 ;  /* 0x00000005000f7211 */ /* 0x000fe400078fc8ff */
[----:B------:R-:W-:Y:S02]  /*04a0*/  PRMT R24, R5, 0x8880, RZ ;  /* 0x0000888005187816 */ /* 0x000fe400000000ff */
[----:B------:R-:W-:-:S02]  /*04b0*/  PRMT R27, R27, 0x7710, RZ ;  /* 0x000077101b1b7816 */ /* 0x000fc400000000ff */
[----:B------:R-:W-:Y:S01]  /*04c0*/  SHF.R.U32.HI R22, RZ, 0xd, R10 ;  /* 0x0000000dff167819 */ /* 0x000fe2000001160a */
[----:B------:R-:W-:Y:S01]  /*04d0*/  IMAD.IADD R10, R16, 0x1, R21 ;  /* 0x00000001100a7824 */ /* 0x000fe200078e0215 */
[----:B------:R-:W-:Y:S02]  /*04e0*/  SHF.R.U32.HI R19, RZ, 0x7, R6 ;  /* 0x00000007ff137819 */ /* 0x000fe40000011606 */
[----:B------:R-:W-:Y:S02]  /*04f0*/  SHF.R.U32.HI R20, RZ, 0x7, R25 ;  /* 0x00000007ff147819 */ /* 0x000fe40000011619 */
[----:B------:R-:W-:Y:S02]  /*0500*/  LOP3.LUT R21, R15, 0xfe, RZ, 0xc0, !PT ;  /* 0x000000fe0f157812 */ /* 0x000fe400078ec0ff */
[----:B------:R-:W-:Y:S02]  /*0510*/  SHF.R.U32.HI R29, RZ, 0xd, R27 ;  /* 0x0000000dff1d7819 */ /* 0x000fe4000001161b */
[----:B------:R-:W-:Y:S01]  /*0520*/  PRMT R0, R24, 0x7710, RZ ;  /* 0x0000771018007816 */ /* 0x000fe200000000ff */
[----:B------:R-:W-:Y:S01]  /*0530*/  IMAD.MOV R24, RZ, RZ, -R21 ;  /* 0x000000ffff187224 */ /* 0x000fe200078e0a15 */
[----:B------:R-:W-:-:S02]  /*0540*/  LOP3.LUT R6, R11, 0x80, RZ, 0xc0, !PT ;  /* 0x000000800b067812 */ /* 0x000fc400078ec0ff */
[----:B------:R-:W-:Y:S02]  /*0550*/  PRMT R20, R20, 0x5410, R19 ;  /* 0x0000541014147816 */ /* 0x000fe40000000013 */
[----:B------:R-:W-:Y:S02]  /*0560*/  PRMT R16, R29, 0x5410, R22 ;  /* 0x000054101d107816 */ /* 0x000fe40000000016 */
[----:B------:R-:W-:Y:S02]  /*0570*/  SHF.R.U32.HI R0, RZ, 0xd, R0 ;  /* 0x0000000dff007819 */ /* 0x000fe40000011600 */
[----:B------:R-:W-:Y:S02]  /*0580*/  LEA.HI R19, R6, R11, RZ, 0x19 ;  /* 0x0000000b06137211 */ /* 0x000fe400078fc8ff */
[----:B------:R-:W-:Y:S02]  /*0590*/  PRMT R22, R3, 0x8880, RZ ;  /* 0x0000888003167816 */ /* 0x000fe400000000ff */
[----:B------:R-:W-:-:S02]  /*05a0*/  PRMT R21, R11, 0x8880, RZ ;  /* 0x000088800b157816 */ /* 0x000fc400000000ff */
[----:B------:R-:W-:Y:S02]  /*05b0*/  LOP3.LUT R0, R0, 0x3, RZ, 0xc0, !PT ;  /* 0x0000000300007812 */ /* 0x000fe400078ec0ff */
[----:B------:R-:W-:Y:S02]  /*05c0*/  LOP3.LUT R26, R19, 0xfe, RZ, 0xc0, !PT ;  /* 0x000000fe131a7812 */ /* 0x000fe400078ec0ff */
[----:B------:R-:W-:Y:S01]  /*05d0*/  PRMT R24, R24, 0x7710, RZ ;  /* 0x0000771018187816 */ /* 0x000fe200000000ff */
[----:B------:R-:W-:Y:S01]  /*05e0*/  IMAD.IADD R0, R5, 0x1, R0 ;  /* 0x0000000105007824 */ /* 0x000fe200078e0200 */
[----:B------:R-:W-:Y:S01]  /*05f0*/  PRMT R22, R22, 0x7710, RZ ;  /* 0x0000771016167816 */ /* 0x000fe200000000ff */
[----:B------:R-:W-:Y:S01]  /*0600*/  IMAD.MOV R26, RZ, RZ, -R26 ;  /* 0x000000ffff1a7224 */ /* 0x000fe200078e0a1a */
[----:B------:R-:W-:Y:S01]  /*0610*/  PRMT R6, R21, 0x7710, RZ ;  /* 0x0000771015067816 */ /* 0x000fe200000000ff */
[----:B------:R-:W-:Y:S01]  /*0620*/  IMAD.IADD R5, R5, 0x1, R24 ;  /* 0x0000000105057824 */ /* 0x000fe200078e0218 */
[----:B------:R-:W-:-:S02]  /*0630*/  SHF.R.U32.HI R21, RZ, 0xd, R22 ;  /* 0x0000000dff157819 */ /* 0x000fc40000011616 */
[----:B------:R-:W-:Y:S02]  /*0640*/  SHF.R.U32.HI R24, RZ, 0xd, R6 ;  /* 0x0000000dff187819 */ /* 0x000fe40000011606 */
[----:B------:R-:W-:Y:S02]  /*0650*/  LOP3.LUT R6, R21, 0x3, RZ, 0xc0, !PT ;  /* 0x0000000315067812 */ /* 0x000fe400078ec0ff */
[----:B------:R-:W-:Y:S02]  /*0660*/  PRMT R26, R26, 0x7710, RZ ;  /* 0x000077101a1a7816 */ /* 0x000fe400000000ff */
[----:B------:R-:W-:Y:S02]  /*0670*/  LOP3.LUT R24, R24, 0x3, RZ, 0xc0, !PT ;  /* 0x0000000318187812 */ /* 0x000fe400078ec0ff */
[C---:B------:R-:W-:Y:S02]  /*0680*/  PRMT R28, R4.reuse, 0x8880, RZ ;  /* 0x00008880041c7816 */ /* 0x040fe400000000ff */
[----:B------:R-:W-:Y:S01]  /*0690*/  PRMT R21, R4, 0x8880, RZ ;  /* 0x0000888004157816 */ /* 0x000fe200000000ff */
[C---:B------:R-:W-:Y:S01]  /*06a0*/  IMAD.IADD R4, R3.reuse, 0x1, R6 ;  /* 0x0000000103047824 */ /* 0x040fe200078e0206 */
[----:B------:R-:W-:Y:S01]  /*06b0*/  PRMT R29, R3, 0x8880, RZ ;  /* 0x00008880031d7816 */ /* 0x000fe200000000ff */
[C---:B------:R-:W-:Y:S01]  /*06c0*/  IMAD.IADD R3, R11.reuse, 0x1, R26 ;  /* 0x000000010b037824 */ /* 0x040fe200078e021a */
[----:B------:R-:W-:Y:S01]  /*06d0*/  PRMT R26, R28, 0x7710, RZ ;  /* 0x000077101c1a7816 */ /* 0x000fe200000000ff */
[----:B------:R-:W-:Y:S01]  /*06e0*/  IMAD.IADD R6, R11, 0x1, R24 ;  /* 0x000000010b067824 */ /* 0x000fe200078e0218 */
[C---:B------:R-:W-:Y:S01]  /*06f0*/  PRMT R24, R15.reuse, 0x8880, RZ ;  /* 0x000088800f187816 */ /* 0x040fe200000000ff */
[----:B------:R-:W-:Y:S01]  /*0700*/  IMAD.MOV.U32 R11, RZ, RZ, R21 ;  /* 0x000000ffff0b7224 */ /* 0x000fe200078e0015 */
[----:B------:R-:W-:Y:S01]  /*0710*/  PRMT R28, R15, 0x8880, RZ ;  /* 0x000088800f1c7816 */ /* 0x000fe200000000ff */
[----:B------:R-:W-:Y:S01]  /*0720*/  IMAD.MOV.U32 R21, RZ, RZ, R29 ;  /* 0x000000ffff157224 */ /* 0x000fe200078e001d */
[----:B------:R-:W-:-:S02]  /*0730*/  PRMT R15, R19, 0x8880, RZ ;  /* 0x00008880130f7816 */ /* 0x000fc400000000ff */
[----:B------:R-:W-:Y:S01]  /*0740*/  PRMT R29, R19, 0x8880, RZ ;  /* 0x00008880131d7816 */ /* 0x000fe200000000ff */
[----:B------:R-:W-:Y:S01]  /*0750*/  IMAD.MOV.U32 R19, RZ, RZ, R24 ;  /* 0x000000ffff137224 */ /* 0x000fe200078e0018 */
[----:B------:R-:W-:Y:S01]  /*0760*/  SHF.R.S32.HI R21, RZ, 0x1, R21 ;  /* 0x00000001ff157819 */ /* 0x000fe20000011415 */
[----:B------:R-:W-:Y:S01]  /*0770*/  IMAD.MOV.U32 R24, RZ, RZ, R15 ;  /* 0x000000ffff187224 */ /* 0x000fe200078e000f */
[----:B------:R-:W-:Y:S02]  /*0780*/  PRMT R28, R28, 0x7710, RZ ;  /* 0x000077101c1c7816 */ /* 0x000fe400000000ff */
[----:B------:R-:W-:Y:S02]  /*0790*/  SHF.R.S32.HI R19, RZ, 0x1, R19 ;  /* 0x00000001ff137819 */ /* 0x000fe40000011413 */
[----:B------:R-:W-:Y:S02]  /*07a0*/  PRMT R29, R29, 0x7710, RZ ;  /* 0x000077101d1d7816 */ /* 0x000fe400000000ff */
[----:B------:R-:W-:-:S02]  /*07b0*/  SHF.R.S32.HI R24, RZ, 0x1, R24 ;  /* 0x00000001ff187819 */ /* 0x000fc40000011418 */
[----:B------:R-:W-:Y:S02]  /*07c0*/  LEA.HI R22, R22, R21, RZ, 0x11 ;  /* 0x0000001516167211 */ /* 0x000fe400078f88ff */
[----:B------:R-:W-:Y:S02]  /*07d0*/  SHF.R.U32.HI R26, RZ, 0xf, R26 ;  /* 0x0000000fff1a7819 */ /* 0x000fe4000001161a */
[----:B------:R-:W-:Y:S02]  /*07e0*/  SHF.R.S32.HI R15, RZ, 0x1, R11 ;  /* 0x00000001ff0f7819 */ /* 0x000fe4000001140b */
[----:B------:R-:W-:Y:S02]  /*07f0*/  LEA.HI R28, R28, R19, RZ, 0x11 ;  /* 0x000000131c1c7211 */ /* 0x000fe400078f88ff */
[----:B------:R-:W-:Y:S02]  /*0800*/  LEA.HI R29, R29, R24, RZ, 0x11 ;  /* 0x000000181d1d7211 */ /* 0x000fe400078f88ff */
[----:B------:R-:W-:-:S02]  /*0810*/  LOP3.LUT R31, R22, 0xffff, RZ, 0xc0, !PT ;  /* 0x0000ffff161f7812 */ /* 0x000fc400078ec0ff */
[----:B------:R-:W-:Y:S02]  /*0820*/  LOP3.LUT R33, R15, 0xffff, R26, 0xc8, !PT ;  /* 0x0000ffff0f217812 */ /* 0x000fe400078ec81a */
[----:B------:R-:W-:Y:S02]  /*0830*/  LOP3.LUT R22, R10, 0xfe, RZ, 0xc0, !PT ;  /* 0x000000fe0a167812 */ /* 0x000fe400078ec0ff */
[----:B------:R-:W-:Y:S02]  /*0840*/  LOP3.LUT R28, R28, 0xffff, RZ, 0xc0, !PT ;  /* 0x0000ffff1c1c7812 */ /* 0x000fe400078ec0ff */
[----:B------:R-:W-:Y:S01]  /*0850*/  LOP3.LUT R26, R29, 0xffff, RZ, 0xc0, !PT ;  /* 0x0000ffff1d1a7812 */ /* 0x000fe200078ec0ff */
[----:B------:R-:W-:Y:S01]  /*0860*/  IMAD.MOV R22, RZ, RZ, -R22 ;  /* 0x000000ffff167224 */ /* 0x000fe200078e0a16 */
[----:B------:R-:W-:Y:S02]  /*0870*/  LOP3.LUT R29, R16, 0x30003, RZ, 0xc0, !PT ;  /* 0x00030003101d7812 */ /* 0x000fe400078ec0ff */
[----:B------:R-:W-:-:S02]  /*0880*/  PRMT R10, R10, 0x8880, RZ ;  /* 0x000088800a0a7816 */ /* 0x000fc400000000ff */
[----:B------:R-:W-:Y:S01]  /*0890*/  PRMT R28, R33, 0x3340, R28 ;  /* 0x00003340211c7816 */ /* 0x000fe2000000001c */
[----:B------:R-:W-:Y:S01]  /*08a0*/  IMAD.IADD R8, R8, 0x1, R29 ;  /* 0x0000000108087824 */ /* 0x000fe200078e021d */
[----:B------:R-:W-:Y:S02]  /*08b0*/  PRMT R33, R31, 0x3340, R26 ;  /* 0x000033401f217816 */ /* 0x000fe4000000001a */
[----:B------:R-:W-:Y:S02]  /*08c0*/  PRMT R31, R29, 0x7632, R31 ;  /* 0x000076321d1f7816 */ /* 0x000fe4000000001f */
[----:B------:R-:W-:Y:S02]  /*08d0*/  PRMT R29, R10, 0x7710, RZ ;  /* 0x000077100a1d7816 */ /* 0x000fe400000000ff */
[----:B------:R-:W-:Y:S01]  /*08e0*/  PRMT R30, R23, 0x8880, RZ ;  /* 0x00008880171e7816 */ /* 0x000fe200000000ff */
[----:B------:R-:W-:Y:S01]  /*08f0*/  IMAD.IADD R10, R12, 0x1, R31 ;  /* 0x000000010c0a7824 */ /* 0x000fe200078e021f */
[----:B------:R-:W-:-:S02]  /*0900*/  PRMT R35, R22, 0x7710, RZ ;  /* 0x0000771016237816 */ /* 0x000fc400000000ff */
[----:B------:R-:W-:Y:S02]  /*0910*/  PRMT R26, R17, 0x8880, RZ ;  /* 0x00008880111a7816 */ /* 0x000fe400000000ff */
[----:B------:R-:W-:Y:S01]  /*0920*/  SHF.R.U32.HI R22, RZ, 0x1, R27 ;  /* 0x00000001ff167819 */ /* 0x000fe2000001161b */
[----:B------:R-:W-:Y:S01]  /*0930*/  IMAD.IADD R12, R12, 0x1, R35 ;  /* 0x000000010c0c7824 */ /* 0x000fe200078e0223 */
[----:B------:R-:W-:Y:S02]  /*0940*/  SHF.R.U32.HI R16, RZ, 0x1, R29 ;  /* 0x00000001ff107819 */ /* 0x000fe4000001161d */
[----:B------:R-:W-:Y:S02]  /*0950*/  SHF.R.U32.HI R25, RZ, 0xc, R25 ;  /* 0x0000000cff197819 */ /* 0x000fe40000011619 */
[----:B------:R-:W-:Y:S02]  /*0960*/  PRMT R30, R30, 0x7710, RZ ;  /* 0x000077101e1e7816 */ /* 0x000fe400000000ff */
[----:B------:R-:W-:-:S02]  /*0970*/  PRMT R26, R26, 0x7710, RZ ;  /* 0x000077101a1a7816 */ /* 0x000fc400000000ff */
[----:B------:R-:W-:Y:S02]  /*0980*/  LEA.HI R27, R27, R22, RZ, 0x11 ;  /* 0x000000161b1b7211 */ /* 0x000fe400078f88ff */
[----:B------:R-:W-:Y:S02]  /*0990*/  LEA.HI R29, R29, R16, RZ, 0x11 ;  /* 0x000000101d1d7211 */ /* 0x000fe400078f88ff */
[----:B------:R-:W-:Y:S02]  /*09a0*/  LOP3.LUT R32, R25, 0x7, RZ, 0xc0, !PT ;  /* 0x0000000719207812 */ /* 0x000fe400078ec0ff */
[----:B------:R-:W-:Y:S02]  /*09b0*/  SHF.R.U32.HI R25, RZ, 0x1, R30 ;  /* 0x00000001ff197819 */ /* 0x000fe4000001161e */
[----:B------:R-:W-:Y:S01]  /*09c0*/  SHF.R.U32.HI R26, RZ, 0xc, R26 ;  /* 0x0000000cff1a7819 */ /* 0x000fe2000001161a */
[----:B------:R-:W-:Y:S01]  /*09d0*/  IMAD.IADD R32, R7, 0x1, R32 ;  /* 0x0000000107207824 */ /* 0x000fe200078e0220 */
[----:B------:R-:W-:-:S02]  /*09e0*/  LOP3.LUT R34, R27, 0xffff, RZ, 0xc0, !PT ;  /* 0x0000ffff1b227812 */ /* 0x000fc400078ec0ff */
[----:B------:R-:W-:Y:S02]  /*09f0*/  LOP3.LUT R27, R29, 0xffff, RZ, 0xc0, !PT ;  /* 0x0000ffff1d1b7812 */ /* 0x000fe400078ec0ff */
[----:B------:R-:W-:Y:S02]  /*0a00*/  LEA.HI R29, R30, R25, RZ, 0x11 ;  /* 0x000000191e1d7211 */ /* 0x000fe400078f88ff */
[----:B------:R-:W-:Y:S02]  /*0a10*/  LOP3.LUT R30, R26, 0x7, RZ, 0xc0, !PT ;  /* 0x000000071a1e7812 */ /* 0x000fe400078ec0ff */
[----:B------:R-:W-:Y:S02]  /*0a20*/  LOP3.LUT R23, R23, 0xfe, RZ, 0xc0, !PT ;  /* 0x000000fe17177812 */ /* 0x000fe400078ec0ff */
[----:B------:R-:W-:Y:S01]  /*0a30*/  LOP3.LUT R26, R20, 0xff00ff, RZ, 0xc0, !PT ;  /* 0x00ff00ff141a7812 */ /* 0x000fe200078ec0ff */
[----:B------:R-:W-:Y:S01]  /*0a40*/  IMAD.IADD R20, R17, 0x1, R30 ;  /* 0x0000000111147824 */ /* 0x000fe200078e021e */
[----:B------:R-:W-:Y:S01]  /*0a50*/  LOP3.LUT R32, R32, 0xffff, RZ, 0xc0, !PT ;  /* 0x0000ffff20207812 */ /* 0x000fe200078ec0ff */
[----:B------:R-:W-:Y:S01]  /*0a60*/  IMAD.MOV R31, RZ, RZ, -R23 ;  /* 0x000000ffff1f7224 */ /* 0x000fe200078e0a17 */
[----:B------:R-:W-:-:S02]  /*0a70*/  LOP3.LUT R29, R29, 0xffff, RZ, 0xc0, !PT ;  /* 0x0000ffff1d1d7812 */ /* 0x000fc400078ec0ff */
[----:B------:R-:W-:Y:S02]  /*0a80*/  PRMT R28, R28, 0x5410, R33 ;  /* 0x000054101c1c7816 */ /* 0x000fe40000000021 */
[----:B------:R-:W-:Y:S02]  /*0a90*/  LOP3.LUT R23, R20, 0xf8, RZ, 0xc0, !PT ;  /* 0x000000f814177812 */ /* 0x000fe400078ec0ff */
[----:B------:R-:W-:Y:S02]  /*0aa0*/  PRMT R31, R31, 0x7710, RZ ;  /* 0x000077101f1f7816 */ /* 0x000fe400000000ff */
[----:B------:R-:W-:Y:S01]  /*0ab0*/  PRMT R30, R32, 0x3340, R29 ;  /* 0x00003340201e7816 */ /* 0x000fe2000000001d */
[----:B------:R-:W-:Y:S01]  /*0ac0*/  IMAD.MOV R32, RZ, RZ, -R23 ;  /* 0x000000ffff207224 */ /* 0x000fe200078e0a17 */
[----:B------:R-:W-:Y:S01]  /*0ad0*/  PRMT R29, R26, 0x7732, RZ ;  /* 0x000077321a1d7816 */ /* 0x000fe200000000ff */
[----:B------:R-:W-:Y:S01]  /*0ae0*/  IMAD.IADD R23, R18, 0x1, R31 ;  /* 0x0000000112177824 */ /* 0x000fe200078e021f */
[----:B------:R-:W-:-:S02]  /*0af0*/  LOP3.LUT R28, R28, 0xfefefefe, RZ, 0xc0, !PT ;  /* 0xfefefefe1c1c7812 */ /* 0x000fc400078ec0ff */
[----:B------:R-:W-:Y:S02]  /*0b00*/  LEA.HI R18, R29, R18, RZ, 0x1a ;  /* 0x000000121d127211 */ /* 0x000fe400078fd0ff */
[----:B------:R-:W-:Y:S02]  /*0b10*/  PRMT R29, R28, 0x7773, RZ ;  /* 0x000077731c1d7816 */ /* 0x000fe400000000ff */
[----:B------:R-:W-:Y:S02]  /*0b20*/  PRMT R27, R34, 0x3340, R27 ;  /* 0x00003340221b7816 */ /* 0x000fe4000000001b */
[----:B------:R-:W-:Y:S01]  /*0b30*/  PRMT R32, R32, 0x7710, RZ ;  /* 0x0000771020207816 */ /* 0x000fe200000000ff */
[----:B------:R-:W-:Y:S01]  /*0b40*/  IMAD.MOV R29, RZ, RZ, -R29 ;  /* 0x000000ffff1d7224 */ /* 0x000fe200078e0a1d */
[----:B------:R-:W-:Y:S02]  /*0b50*/  PRMT R27, R30, 0x5410, R27 ;  /* 0x000054101e1b7816 */ /* 0x000fe4000000001b */
[C---:B------:R-:W-:Y:S01]  /*0b60*/  PRMT R30, R28.reuse, 0x7772, RZ ;  /* 0x000077721c1e7816 */ /* 0x040fe200000000ff */
[----:B------:R-:W-:Y:S01]  /*0b70*/  IMAD.IADD R17, R17, 0x1, R32 ;  /* 0x0000000111117824 */ /* 0x000fe200078e0220 */
[----:B------:R-:W-:-:S02]  /*0b80*/  PRMT R31, R28, 0x7771, RZ ;  /* 0x000077711c1f7816 */ /* 0x000fc400000000ff */
[----:B------:R-:W-:Y:S01]  /*0b90*/  PRMT R29, R29, 0x7710, RZ ;  /* 0x000077101d1d7816 */ /* 0x000fe200000000ff */
[----:B------:R-:W-:Y:S01]  /*0ba0*/  IMAD.MOV R30, RZ, RZ, -R30 ;  /* 0x000000ffff1e7224 */ /* 0x000fe200078e0a1e */
[----:B------:R-:W-:Y:S01]  /*0bb0*/  PRMT R28, R28, 0x7770, RZ ;  /* 0x000077701c1c7816 */ /* 0x000fe200000000ff */
[----:B------:R-:W-:Y:S01]  /*0bc0*/  IMAD.MOV R31, RZ, RZ, -R31 ;  /* 0x000000ffff1f7224 */ /* 0x000fe200078e0a1f */
[----:B------:R-:W-:Y:S01]  /*0bd0*/  LOP3.LUT R27, R27, 0xfefefef8, RZ, 0xc0, !PT ;  /* 0xfefefef81b1b7812 */ /* 0x000fe200078ec0ff */
[----:B------:R-:W-:Y:S01]  /*0be0*/  IMAD.IADD R24, R24, 0x1, R29 ;  /* 0x0000000118187824 */ /* 0x000fe200078e021d */
[----:B------:R-:W-:Y:S01]  /*0bf0*/  PRMT R30, R30, 0x7710, RZ ;  /* 0x000077101e1e7816 */ /* 0x000fe200000000ff */
[----:B------:R-:W-:Y:S01]  /*0c00*/  IMAD.MOV R28, RZ, RZ, -R28 ;  /* 0x000000ffff1c7224 */ /* 0x000fe200078e0a1c */
[----:B------:R-:W-:Y:S02]  /*0c10*/  PRMT R29, R17, 0x8880, RZ ;  /* 0x00008880111d7816 */ /* 0x000fe400000000ff */
[----:B------:R-:W-:Y:S01]  /*0c20*/  LOP3.LUT R26, R26, 0xffff, RZ, 0xc0, !PT ;  /* 0x0000ffff1a1a7812 */ /* 0x000fe200078ec0ff */
[----:B------:R-:W-:Y:S01]  /*0c30*/  IMAD.IADD R21, R21, 0x1, R30 ;  /* 0x0000000115157824 */ /* 0x000fe200078e021e */
[----:B------:R-:W-:-:S02]  /*0c40*/  PRMT R17, R27, 0x7771, RZ ;  /* 0x000077711b117816 */ /* 0x000fc400000000ff */
[----:B------:R-:W-:Y:S02]  /*0c50*/  PRMT R28, R28, 0x7710, RZ ;  /* 0x000077101c1c7816 */ /* 0x000fe400000000ff */
[----:B------:R-:W-:Y:S01]  /*0c60*/  LEA.HI R26, R26, R7, RZ, 0x1b ;  /* 0x000000071a1a7211 */ /* 0x000fe200078fd8ff */
[----:B------:R-:W-:Y:S01]  /*0c70*/  IMAD.MOV R30, RZ, RZ, -R17 ;  /* 0x000000ffff1e7224 */ /* 0x000fe200078e0a11 */
[----:B------:R-:W-:Y:S01]  /*0c80*/  PRMT R4, R4, 0x8880, RZ ;  /* 0x0000888004047816 */ /* 0x000fe200000000ff */
[----:B------:R-:W-:Y:S01]  /*0c90*/  IMAD R17, R14, 0x180, R29 ;  /* 0x000001800e117824 */ /* 0x000fe200078e021d */
[----:B------:R-:W-:Y:S01]  /*0ca0*/  PRMT R29, R26, 0x8880, RZ ;  /* 0x000088801a1d7816 */ /* 0x000fe200000000ff */
[----:B------:R-:W-:Y:S01]  /*0cb0*/  IMAD.IADD R15, R15, 0x1, R28 ;  /* 0x000000010f0f7824 */ /* 0x000fe200078e021c */
[----:B------:R-:W-:Y:S01]  /*0cc0*/  PRMT R28, R27, 0x7772, RZ ;  /* 0x000077721b1c7816 */ /* 0x000fe200000000ff */
[----:B------:R-:W-:Y:S01]  /*0cd0*/  IMAD.SHL.U32 R17, R17, 0x2, RZ ;  /* 0x0000000211117824 */ /* 0x000fe200078e00ff */
[----:B------:R-:W-:-:S02]  /*0ce0*/  PRMT R14, R30, 0x7710, RZ ;  /* 0x000077101e0e7816 */ /* 0x000fc400000000ff */
[----:B------:R-:W-:Y:S01]  /*0cf0*/  PRMT R26, R13, 0x8880, RZ ;  /* 0x000088800d1a7816 */ /* 0x000fe200000000ff */
[----:B------:R-:W-:Y:S01]  /*0d00*/  IMAD.MOV R28, RZ, RZ, -R28 ;  /* 0x000000ffff1c7224 */ /* 0x000fe200078e0a1c */
[----:B------:R-:W-:Y:S01]  /*0d10*/  PRMT R13, R29, 0x7710, RZ ;  /* 0x000077101d0d7816 */ /* 0x000fe200000000ff */
[----:B------:R-:W-:Y:S01]  /*0d20*/  IMAD.IADD R25, R25, 0x1, R14 ;  /* 0x0000000119197824 */ /* 0x000fe200078e020e */
[----:B------:R-:W-:Y:S01]  /*0d30*/  LOP3.LUT R5, R5, 0xffff, RZ, 0xc0, !PT ;  /* 0x0000ffff05057812 */ /* 0x000fe200078ec0ff */
[----:B------:R-:W-:Y:S01]  /*0d40*/  IMAD R14, R9, 0x300, RZ ;  /* 0x00000300090e7824 */ /* 0x000fe200078e02ff */
[----:B------:R-:W-:Y:S01]  /*0d50*/  SHF.R.S32.HI R9, RZ, 0x2, R26 ;  /* 0x00000002ff097819 */ /* 0x000fe2000001141a */
[----:B------:R-:W-:Y:S01]  /*0d60*/  IMAD.SHL.U32 R13, R13, 0x4, RZ ;  /* 0x000000040d0d7824 */ /* 0x000fe200078e00ff */
[----:B------:R-:W-:Y:S02]  /*0d70*/  PRMT R26, R27, 0x7773, RZ ;  /* 0x000077731b1a7816 */ /* 0x000fe400000000ff */
[----:B------:R-:W-:-:S02]  /*0d80*/  PRMT R29, R28, 0x7710, RZ ;  /* 0x000077101c1d7816 */ /* 0x000fc400000000ff */
[----:B------:R-:W-:Y:S01]  /*0d90*/  PRMT R27, R27, 0x7770, RZ ;  /* 0x000077701b1b7816 */ /* 0x000fe200000000ff */
[----:B------:R-:W-:Y:S01]  /*0da0*/  IMAD.MOV R26, RZ, RZ, -R26 ;  /* 0x000000ffff1a7224 */ /* 0x000fe200078e0a1a */
[----:B------:R-:W-:Y:S01]  /*0db0*/  LOP3.LUT R13, R13, 0xffe0, RZ, 0xc0, !PT ;  /* 0x0000ffe00d0d7812 */ /* 0x000fe200078ec0ff */
[----:B------:R-:W-:Y:S01]  /*0dc0*/  IMAD.IADD R22, R22, 0x1, R29 ;  /* 0x0000000116167824 */ /* 0x000fe200078e021d */
[----:B------:R-:W-:Y:S01]  /*0dd0*/  PRMT R29, R9, 0x9910, RZ ;  /* 0x00009910091d7816 */ /* 0x000fe200000000ff */
[----:B------:R-:W-:Y:S01]  /*0de0*/  IMAD.MOV R27, RZ, RZ, -R27 ;  /* 0x000000ffff1b7224 */ /* 0x000fe200078e0a1b */
[----:B------:R-:W-:Y:S02]  /*0df0*/  PRMT R9, R13, 0x9910, RZ ;  /* 0x000099100d097816 */ /* 0x000fe400000000ff */
[----:B------:R-:W-:Y:S02]  /*0e00*/  SHF.R.S32.HI R13, RZ, 0x2, R11 ;  /* 0x00000002ff0d7819 */ /* 0x000fe4000001140b */
[----:B------:R-:W-:Y:S01]  /*0e10*/  PRMT R11, R26, 0x7710, RZ ;  /* 0x000077101a0b7816 */ /* 0x000fe200000000ff */
[----:B------:R-:W-:Y:S01]  /*0e20*/  IMAD.IADD R26, R14, 0x1, R9 ;  /* 0x000000010e1a7824 */ /* 0x000fe200078e0209 */
[----:B------:R-:W-:Y:S01]  /*0e30*/  PRMT R28, R27, 0x7710, RZ ;  /* 0x000077101b1c7816 */ /* 0x000fe200000000ff */
[----:B------:R-:W-:Y:S01]  /*0e40*/  IMAD.MOV.U32 R27, RZ, RZ, R29 ;  /* 0x000000ffff1b7224 */ /* 0x000fe200078e001d */
[----:B------:R-:W-:Y:S01]  /*0e50*/  SHF.R.S32.HI R4, RZ, 0x2, R4 ;  /* 0x00000002ff047819 */ /* 0x000fe20000011404 */
[----:B------:R-:W-:Y:S01]  /*0e60*/  IMAD.IADD R16, R16, 0x1, R11 ;  /* 0x0000000110107824 */ /* 0x000fe200078e020b */
[----:B------:R-:W-:Y:S01]  /*0e70*/  PRMT R5, R5, 0x8880, RZ ;  /* 0x0000888005057816 */ /* 0x000fe200000000ff */
[----:B------:R-:W-:Y:S01]  /*0e80*/  IMAD.IADD R11, R7, 0x1, R28 ;  /* 0x00000001070b7824 */ /* 0x000fe200078e021c */
[----:B------:R-:W-:Y:S01]  /*0e90*/  PRMT R28, R13, 0x9910, RZ ;  /* 0x000099100d1c7816 */ /* 0x000fe200000000ff */
[----:B------:R-:W-:Y:S01]  /*0ea0*/  IMAD R7, R27, 0x100, R26 ;  /* 0x000001001b077824 */ /* 0x000fe200078e021a */
[----:B------:R-:W-:Y:S01]  /*0eb0*/  PRMT R13, R0, 0x8880, RZ ;  /* 0x00008880000d7816 */ /* 0x000fe200000000ff */
[----:B------:R-:W-:Y:S01]  /*0ec0*/  IMAD.IADD R5, R5, 0x1, R17 ;  /* 0x0000000105057824 */ /* 0x000fe200078e0211 */
[----:B------:R-:W-:Y:S01]  /*0ed0*/  PRMT R26, R6, 0x8880, RZ ;  /* 0x00008880061a7816 */ /* 0x000fe200000000ff */
[----:B------:R-:W-:Y:S01]  /*0ee0*/  IMAD.MOV.U32 R0, RZ, RZ, R28 ;  /* 0x000000ffff007224 */ /* 0x000fe200078e001c */
[----:B------:R-:W-:-:S02]  /*0ef0*/  LOP3.LUT R6, R3, 0xffff, RZ, 0xc0, !PT ;  /* 0x0000ffff03067812 */ /* 0x000fc400078ec0ff */
[----:B------:R-:W-:Y:S01]  /*0f00*/  SHF.R.S32.HI R3, RZ, 0x2, R13 ;  /* 0x00000002ff037819 */ /* 0x000fe2000001140d */
[--C-:B------:R-:W-:Y:S01]  /*0f10*/  IMAD R0, R0, 0x100, R17.reuse ;  /* 0x0000010000007824 */ /* 0x100fe200078e0211 */
[----:B------:R-:W-:Y:S02]  /*0f20*/  PRMT R6, R6, 0x8880, RZ ;  /* 0x0000888006067816 */ /* 0x000fe400000000ff */
[----:B------:R-:W-:Y:S02]  /*0f30*/  PRMT R28, R4, 0x9910, RZ ;  /* 0x00009910041c7816 */ /* 0x000fe400000000ff */
[----:B------:R-:W-:Y:S01]  /*0f40*/  SHF.R.S32.HI R4, RZ, 0x2, R26 ;  /* 0x00000002ff047819 */ /* 0x000fe2000001141a */
[----:B------:R-:W-:Y:S01]  /*0f50*/  IMAD.IADD R26, R17, 0x1, R6 ;  /* 0x00000001111a7824 */ /* 0x000fe200078e0206 */
[----:B------:R-:W-:Y:S01]  /*0f60*/  PRMT R3, R3, 0x9910, RZ ;  /* 0x0000991003037816 */ /* 0x000fe200000000ff */
[----:B------:R-:W-:Y:S01]  /*0f70*/  IMAD R6, R28, 0x100, R17 ;  /* 0x000001001c067824 */ /* 0x000fe200078e0211 */
[----:B------:R-:W-:-:S02]  /*0f80*/  LOP3.LUT R21, R21, 0xffff, RZ, 0xc0, !PT ;  /* 0x0000ffff15157812 */ /* 0x000fc400078ec0ff */
[----:B------:R-:W-:Y:S01]  /*0f90*/  PRMT R17, R4, 0x9910, RZ ;  /* 0x0000991004117816 */ /* 0x000fe200000000ff */
[----:B------:R-:W-:Y:S01]  /*0fa0*/  IMAD.MOV.U32 R4, RZ, RZ, R3 ;  /* 0x000000ffff047224 */ /* 0x000fe200078e0003 */
[----:B------:R-:W-:Y:S02]  /*0fb0*/  PRMT R32, R31, 0x7710, RZ ;  /* 0x000077101f207816 */ /* 0x000fe400000000ff */
[----:B------:R-:W-:Y:S01]  /*0fc0*/  LOP3.LUT R15, R15, 0xffff, RZ, 0xc0, !PT ;  /* 0x0000ffff0f0f7812 */ /* 0x000fe200078ec0ff */
[----:B------:R-:W-:Y:S01]  /*0fd0*/  IMAD R3, R4, 0x100, R5 ;  /* 0x0000010004037824 */ /* 0x000fe200078e0205 */
[----:B------:R-:W-:Y:S01]  /*0fe0*/  PRMT R13, R21, 0x8880, RZ ;  /* 0x00008880150d7816 */ /* 0x000fe200000000ff */
[----:B------:R-:W-:Y:S01]  /*0ff0*/  IMAD.IADD R19, R19, 0x1, R32 ;  /* 0x0000000113137824 */ /* 0x000fe200078e0220 */
[----:B------:R-:W-:Y:S01]  /*1000*/  PRMT R4, R20, 0x8880, RZ ;  /* 0x0000888014047816 */ /* 0x000fe200000000ff */
[----:B------:R-:W-:Y:S01]  /*1010*/  IMAD R26, R17, 0x100, R26 ;  /* 0x00000100111a7824 */ /* 0x000fe200078e021a */
[----:B------:R-:W-:Y:S01]  /*1020*/  LOP3.LUT R11, R11, 0xffff, RZ, 0xc0, !PT ;  /* 0x0000ffff0b0b7812 */ /* 0x000fe200078ec0ff */
[----:B------:R-:W-:Y:S01]  /*1030*/  IMAD R6, R13, 0x10, R6 ;  /* 0x000000100d067824 */ /* 0x000fe200078e0206 */
[----:B------:R-:W-:-:S02]  /*1040*/  PRMT R15, R15, 0x8880, RZ ;  /* 0x000088800f0f7816 */ /* 0x000fc400000000ff */
[----:B------:R-:W-:Y:S02]  /*1050*/  SHF.R.S32.HI R4, RZ, 0x3, R4 ;  /* 0x00000003ff047819 */ /* 0x000fe40000011404 */
[----:B------:R-:W-:Y:S01]  /*1060*/  PRMT R13, R11, 0x8880, RZ ;  /* 0x000088800b0d7816 */ /* 0x000fe200000000ff */
[----:B------:R-:W-:Y:S01]  /*1070*/  IMAD.MOV.U32 R5, RZ, RZ, R15 ;  /* 0x000000ffff057224 */ /* 0x000fe200078e000f */
[----:B------:R-:W-:Y:S02]  /*1080*/  LOP3.LUT R19, R19, 0xffff, RZ, 0xc0, !PT ;  /* 0x0000ffff13137812 */ /* 0x000fe400078ec0ff */
[----:B------:R-:W-:Y:S01]  /*1090*/  LOP3.LUT R24, R24, 0xffff, RZ, 0xc0, !PT ;  /* 0x0000ffff18187812 */ /* 0x000fe200078ec0ff */
[----:B------:R-:W-:Y:S01]  /*10a0*/  IMAD R0, R5, 0x10, R0 ;  /* 0x0000001005007824 */ /* 0x000fe200078e0200 */
[----:B------:R-:W-:Y:S01]  /*10b0*/  PRMT R11, R4, 0x9910, RZ ;  /* 0x00009910040b7816 */ /* 0x000fe200000000ff */
[----:B------:R-:W-:Y:S01]  /*10c0*/  IMAD.MOV.U32 R4, RZ, RZ, R13 ;  /* 0x000000ffff047224 */ /* 0x000fe200078e000d */
[----:B------:R-:W-:-:S02]  /*10d0*/  PRMT R20, R19, 0x8880, RZ ;  /* 0x0000888013147816 */ /* 0x000fc400000000ff */
[----:B------:R-:W-:Y:S01]  /*10e0*/  PRMT R8, R8, 0x8880, RZ ;  /* 0x0000888008087816 */ /* 0x000fe200000000ff */
[----:B------:R-:W-:Y:S01]  /*10f0*/  IMAD R14, R4, 0x2, R14 ;  /* 0x00000002040e7824 */ /* 0x000fe200078e020e */
[----:B------:R-:W-:Y:S01]  /*1100*/  PRMT R5, R24, 0x8880, RZ ;  /* 0x0000888018057816 */ /* 0x000fe200000000ff */
[----:B------:R-:W-:Y:S01]  /*1110*/  IMAD R4, R4, 0x2, R7 ;  /* 0x0000000204047824 */ /* 0x000fe200078e0207 */
[----:B------:R-:W-:Y:S01]  /*1120*/  PRMT R13, R10, 0x8880, RZ ;  /* 0x000088800a0d7816 */ /* 0x000fe200000000ff */
[----:B------:R-:W-:Y:S01]  /*1130*/  IMAD R3, R20, 0x10, R3 ;  /* 0x0000001014037824 */ /* 0x000fe200078e0203 */
[----:B------:R-:W-:Y:S01]  /*1140*/  LOP3.LUT R12, R12, 0xffff, RZ, 0xc0, !PT ;  /* 0x0000ffff0c0c7812 */ /* 0x000fe200078ec0ff */
[----:B------:R-:W-:Y:S01]  /*1150*/  IMAD.MOV.U32 R7, RZ, RZ, R8 ;  /* 0x000000ffff077224 */ /* 0x000fe200078e0008 */
[----:B------:R-:W-:Y:S01]  /*1160*/  LOP3.LUT R23, R23, 0xffff, RZ, 0xc0, !PT ;  /* 0x0000ffff17177812 */ /* 0x000fe200078ec0ff */
[----:B------:R-:W-:Y:S01]  /*1170*/  IMAD R5, R5, 0x10, R26 ;  /* 0x0000001005057824 */ /* 0x000fe200078e021a */
[----:B------:R-:W-:Y:S01]  /*1180*/  LOP3.LUT R25, R25, 0xffff, RZ, 0xc0, !PT ;  /* 0x0000ffff19197812 */ /* 0x000fe200078ec0ff */
[C---:B------:R-:W-:Y:S01]  /*1190*/  IMAD R10, R11.reuse, 0x20, R3 ;  /* 0x000000200b0a7824 */ /* 0x040fe200078e0203 */
[----:B------:R-:W-:Y:S01]  /*11a0*/  SHF.R.S32.HI R3, RZ, 0x2, R7 ;  /* 0x00000002ff037819 */ /* 0x000fe20000011407 */
[----:B------:R-:W-:Y:S01]  /*11b0*/  IMAD R8, R11, 0x20, R0 ;  /* 0x000000200b087824 */ /* 0x000fe200078e0200 */
[----:B------:R-:W-:Y:S01]  /*11c0*/  PRMT R23, R23, 0x8880, RZ ;  /* 0x0000888017177816 */ /* 0x000fe200000000ff */
[----:B------:R-:W-:Y:S01]  /*11d0*/  IMAD R0, R11, 0x20, R5 ;  /* 0x000000200b007824 */ /* 0x000fe200078e0205 */
[----:B------:R-:W-:Y:S01]  /*11e0*/  PRMT R7, R3, 0x9910, RZ ;  /* 0x0000991003077816 */ /* 0x000fe200000000ff */
[----:B------:R-:W-:Y:S01]  /*11f0*/  IMAD.MOV.U32 R5, RZ, RZ, R13 ;  /* 0x000000ffff057224 */ /* 0x000fe200078e000d */
[----:B------:R-:W-:Y:S01]  /*1200*/  PRMT R3, R18, 0x8880, RZ ;  /* 0x0000888012037816 */ /* 0x000fe200000000ff */
[----:B------:R-:W-:Y:S01]  /*1210*/  IMAD R6, R11, 0x20, R6 ;  /* 0x000000200b067824 */ /* 0x000fe200078e0206 */
[----:B------:R-:W-:Y:S01]  /*1220*/  PRMT R13, R12, 0x8880, RZ ;  /* 0x000088800c0d7816 */ /* 0x000fe200000000ff */
[----:B------:R-:W-:Y:S01]  /*1230*/  IMAD.MOV.U32 R12, RZ, RZ, R7 ;  /* 0x000000ffff0c7224 */ /* 0x000fe200078e0007 */
[----:B------:R-:W-:-:S02]  /*1240*/  SHF.R.S32.HI R5, RZ, 0x2, R5 ;  /* 0x00000002ff057819 */ /* 0x000fc40000011405 */
[----:B------:R-:W-:Y:S01]  /*1250*/  PRMT R3, R3, 0x7710, RZ ;  /* 0x0000771003037816 */ /* 0x000fe200000000ff */
[----:B------:R-:W-:Y:S01]  /*1260*/  IMAD.MOV.U32 R7, RZ, RZ, R13 ;  /* 0x000000ffff077224 */ /* 0x000fe200078e000d */
[----:B------:R-:W-:Y:S01]  /*1270*/  PRMT R11, R5, 0x9910, RZ ;  /* 0x00009910050b7816 */ /* 0x000fe200000000ff */
[----:B------:R-:W-:Y:S01]  /*1280*/  IMAD.MOV.U32 R5, RZ, RZ, R23 ;  /* 0x000000ffff057224 */ /* 0x000fe200078e0017 */
[----:B------:R-:W-:Y:S01]  /*1290*/  LOP3.LUT R16, R16, 0xffff, RZ, 0xc0, !PT ;  /* 0x0000ffff10107812 */ /* 0x000fe200078ec0ff */
[----:B------:R-:W-:Y:S01]  /*12a0*/  IMAD.SHL.U32 R3, R3, 0x40, RZ ;  /* 0x0000004003037824 */ /* 0x000fe200078e00ff */
[CC--:B------:R-:W-:Y:S01]  /*12b0*/  IADD3 R7, R9.reuse, R14.reuse, R7 ;  /* 0x0000000e09077210 */ /* 0x0c0fe20007ffe007 */
[----:B------:R-:W-:Y:S01]  /*12c0*/  IMAD.MOV.U32 R18, RZ, RZ, R11 ;  /* 0x000000ffff127224 */ /* 0x000fe200078e000b */
[----:B------:R-:W-:Y:S01]  /*12d0*/  LOP3.LUT R22, R22, 0xffff, RZ, 0xc0, !PT ;  /* 0x0000ffff16167812 */ /* 0x000fe200078ec0ff */
[C---:B------:R-:W-:Y:S01]  /*12e0*/  IMAD.IADD R11, R9.reuse, 0x1, R14 ;  /* 0x00000001090b7824 */ /* 0x040fe200078e020e */
[----:B------:R-:W-:Y:S01]  /*12f0*/  IADD3 R14, R9, R14, R5 ;  /* 0x0000000e090e7210 */ /* 0x000fe20007ffe005 */
[----:B------:R-:W-:Y:S01]  /*1300*/  IMAD R18, R18, 0x100, R7 ;  /* 0x0000010012127824 */ /* 0x000fe200078e0207 */
[----:B------:R-:W-:Y:S01]  /*1310*/  LOP3.LUT R5, R3, 0xff00, RZ, 0xc0, !PT ;  /* 0x0000ff0003057812 */ /* 0x000fe200078ec0ff */
[----:B------:R-:W-:Y:S01]  /*1320*/  IMAD R12, R12, 0x100, R11 ;  /* 0x000001000c0c7824 */ /* 0x000fe200078e020b */
[----:B------:R-:W-:Y:S01]  /*1330*/  PRMT R25, R25, 0x8880, RZ ;  /* 0x0000888019197816 */ /* 0x000fe200000000ff */
[----:B------:R-:W-:Y:S01]  /*1340*/  IMAD.MOV.U32 R3, RZ, RZ, 0x4 ;  /* 0x00000004ff037424 */ /* 0x000fe200078e00ff */
[----:B------:R-:W-:-:S02]  /*1350*/  PRMT R5, R5, 0x9910, RZ ;  /* 0x0000991005057816 */ /* 0x000fc400000000ff */
[----:B------:R-:W-:Y:S01]  /*1360*/  PRMT R7, R16, 0x8880, RZ ;  /* 0x0000888010077816 */ /* 0x000fe200000000ff */
[----:B------:R-:W-:Y:S01]  /*1370*/  IMAD.WIDE R20, R8, R3, c[0x0][0x160] ;  /* 0x0000580008147625 */ /* 0x000fe200078e0203 */
[----:B------:R-:W-:-:S03]  /*1380*/  PRMT R9, R22, 0x8880, RZ ;  /* 0x0000888016097816 */ /* 0x000fc600000000ff */
[----:B------:R-:W-:Y:S02]  /*1390*/  IMAD.IADD R14, R5, 0x1, R14 ;  /* 0x00000001050e7824 */ /* 0x000fe400078e020e */
[----:B------:R-:W-:Y:S02]  /*13a0*/  IMAD.MOV.U32 R5, RZ, RZ, R25 ;  /* 0x000000ffff057224 */ /* 0x000fe400078e0019 */
[----:B------:R-:W-:Y:S02]  /*13b0*/  IMAD R18, R7, 0x10, R18 ;  /* 0x0000001007127824 */ /* 0x000fe400078e0212 */
[----:B------:R-:W-:Y:S02]  /*13c0*/  IMAD R16, R9, 0x10, R12 ;  /* 0x0000001009107824 */ /* 0x000fe400078e020c */
[----:B------:R-:W-:Y:S02]  /*13d0*/  IMAD R14, R5, 0x10, R14 ;  /* 0x00000010050e7824 */ /* 0x000fe400078e020e */
[----:B------:R-:W-:-:S04]  /*13e0*/  IMAD.WIDE R6, R6, R3, c[0x0][0x160] ;  /* 0x0000580006067625 */ /* 0x000fc800078e0203 */
[-C--:B------:R-:W-:Y:S02]  /*13f0*/  IMAD.WIDE R12, R4, R3.reuse, c[0x0][0x160] ;  /* 0x00005800040c7625 */ /* 0x080fe400078e0203 */
[----:B------:R0:W2:Y:S02]  /*1400*/  LDG.E R6, [R6.64] ;  /* 0x0000000406067981 */ /* 0x0000a4000c1e1900 */
[-C--:B------:R-:W-:Y:S02]  /*1410*/  IMAD.WIDE R22, R10, R3.reuse, c[0x0][0x160] ;  /* 0x000058000a167625 */ /* 0x080fe400078e0203 */
[----:B------:R-:W2:Y:S02]  /*1420*/  LDG.E R4, [R20.64] ;  /* 0x0000000414047981 */ /* 0x000ea4000c1e1900 */
[-C--:B------:R-:W-:Y:S02]  /*1430*/  IMAD.WIDE R14, R14, R3.reuse, c[0x0][0x160] ;  /* 0x000058000e0e7625 */ /* 0x080fe400078e0203 */
[----:B------:R-:W3:Y:S02]  /*1440*/  LDG.E R8, [R12.64] ;  /* 0x000000040c087981 */ /* 0x000ee4000c1e1900 */
[----:B------:R-:W-:-:S02]  /*1450*/  IMAD.WIDE R16, R16, R3, c[0x0][0x160] ;  /* 0x0000580010107625 */ /* 0x000fc400078e0203 */
[----:B------:R-:W2:Y:S02]  /*1460*/  LDG.E R5, [R22.64] ;  /* 0x0000000416057981 */ /* 0x000ea4000c1e1900 */
[-C--:B------:R-:W-:Y:S02]  /*1470*/  IMAD.WIDE R18, R18, R3.reuse, c[0x0][0x160] ;  /* 0x0000580012127625 */ /* 0x080fe400078e0203 */
[----:B------:R-:W3:Y:S02]  /*1480*/  LDG.E R9, [R14.64] ;  /* 0x000000040e097981 */ /* 0x000ee4000c1e1900 */
[-C--:B------:R-:W-:Y:S02]  /*1490*/  IMAD.WIDE R24, R0, R3.reuse, c[0x0][0x160] ;  /* 0x0000580000187625 */ /* 0x080fe400078e0203 */
[----:B------:R-:W3:Y:S04]  /*14a0*/  LDG.E R10, [R16.64] ;  /* 0x00000004100a7981 */ /* 0x000ee8000c1e1900 */
[----:B------:R-:W3:Y:S04]  /*14b0*/  LDG.E R11, [R18.64] ;  /* 0x00000004120b7981 */ /* 0x000ee8000c1e1900 */
[----:B0-----:R-:W2:Y:S01]  /*14c0*/  LDG.E R7, [R24.64] ;  /* 0x0000000418077981 */ /* 0x001ea2000c1e1900 */
[----:B------:R-:W-:-:S05]  /*14d0*/  IMAD.WIDE R2, R2, R3, c[0x0][0x168] ;  /* 0x00005a0002027625 */ /* 0x000fca00078e0203 */
[----:B---3--:R-:W-:Y:S04]  /*14e0*/  STG.E.128 [R2.64], R8 ;  /* 0x0000000802007986 */ /* 0x008fe8000c101d04 */
[----:B--2---:R-:W-:Y:S01]  /*14f0*/  STG.E.128 [R2.64+0x800], R4 ;  /* 0x0008000402007986 */ /* 0x004fe2000c101d04 */
[----:B------:R-:W-:Y:S05]  /*1500*/  EXIT ;  /* 0x000000000000794d */ /* 0x000fea0003800000 */
.L_x_0:
[----:B------:R-:W-:-:S00]  /*1510*/  BRA `(.L_x_0) ;  /* 0xfffffff000007947 */ /* 0x000fc0000383ffff */
[----:B------:R-:W-:-:S00]  /*1520*/  NOP ;  /* 0x0000000000007918 */ /* 0x000fc00000000000 */
        /* <DEDUP_REMOVED lines=13> */
.L_x_1:
